	.headerflags	@"EF_CUDA_TEXMODE_UNIFIED EF_CUDA_64BIT_ADDRESS EF_CUDA_ACCELERATORS EF_CUDA_SM90 EF_CUDA_VIRTUAL_SM(EF_CUDA_SM90)"
	.elftype	@"ET_EXEC"


//--------------------- .nv.info                  --------------------------
	.section	.nv.info,"",@"SHT_CUDA_INFO"
	.align	4


	//----- nvinfo : EIATTR_REGCOUNT
	.align		4
        /*0000*/ 	.byte	0x04, 0x2f
        /*0002*/ 	.short	(.L_1 - .L_0)
	.align		4
.L_0:
        /*0004*/ 	.word	index@(triton_poi_fused_convolution_69)
        /*0008*/ 	.word	0x0000000c


	//----- nvinfo : EIATTR_MIN_STACK_SIZE
	.align		4
.L_1:
        /*000c*/ 	.byte	0x04, 0x12
        /*000e*/ 	.short	(.L_3 - .L_2)
	.align		4
.L_2:
        /*0010*/ 	.word	index@(triton_poi_fused_convolution_69)
        /*0014*/ 	.word	0x00000000


	//----- nvinfo : EIATTR_FRAME_SIZE
	.align		4
.L_3:
        /*0018*/ 	.byte	0x04, 0x11
        /*001a*/ 	.short	(.L_5 - .L_4)
	.align		4
.L_4:
        /*001c*/ 	.word	index@(triton_poi_fused_convolution_69)
        /*0020*/ 	.word	0x00000000


	//----- nvinfo : EIATTR_MIN_STACK_SIZE
	.align		4
.L_5:
        /*0024*/ 	.byte	0x04, 0x12
        /*0026*/ 	.short	(.L_7 - .L_6)
	.align		4
.L_6:
        /*0028*/ 	.word	index@(triton_poi_fused_convolution_69)
        /*002c*/ 	.word	0x00000000
.L_7:


//--------------------- .nv.info.triton_poi_fused_convolution_69 --------------------------
	.section	.nv.info.triton_poi_fused_convolution_69,"",@"SHT_CUDA_INFO"
	.sectionflags	@""
	.align	4


	//----- nvinfo : EIATTR_CUDA_API_VERSION
	.align		4
        /*0000*/ 	.byte	0x04, 0x37
        /*0002*/ 	.short	(.L_9 - .L_8)
.L_8:
        /*0004*/ 	.word	0x0000007c


	//----- nvinfo : EIATTR_KPARAM_INFO
	.align		4
.L_9:
        /*0008*/ 	.byte	0x04, 0x17
        /*000a*/ 	.short	(.L_11 - .L_10)
.L_10:
        /*000c*/ 	.word	0x00000000
        /*0010*/ 	.short	0x0002
        /*0012*/ 	.short	0x0010
        /*0014*/ 	.byte	0x00, 0xf0, 0x11, 0x00


	//----- nvinfo : EIATTR_KPARAM_INFO
	.align		4
.L_11:
        /*0018*/ 	.byte	0x04, 0x17
        /*001a*/ 	.short	(.L_13 - .L_12)
.L_12:
        /*001c*/ 	.word	0x00000000
        /*0020*/ 	.short	0x0001
        /*0022*/ 	.short	0x0008
        /*0024*/ 	.byte	0x00, 0xf4, 0x21, 0x00


	//----- nvinfo : EIATTR_KPARAM_INFO
	.align		4
.L_13:
        /*0028*/ 	.byte	0x04, 0x17
        /*002a*/ 	.short	(.L_15 - .L_14)
.L_14:
        /*002c*/ 	.word	0x00000000
        /*0030*/ 	.short	0x0000
        /*0032*/ 	.short	0x0000
        /*0034*/ 	.byte	0x00, 0xf4, 0x21, 0x00


	//----- nvinfo : EIATTR_SPARSE_MMA_MASK
	.align		4
.L_15:
        /*0038*/ 	.byte	0x03, 0x50
        /*003a*/ 	.short	0x0000


	//----- nvinfo : EIATTR_MAXREG_COUNT
	.align		4
        /*003c*/ 	.byte	0x03, 0x1b
        /*003e*/ 	.short	0x00ff


	//----- nvinfo : EIATTR_EXIT_INSTR_OFFSETS
	.align		4
        /*0040*/ 	.byte	0x04, 0x1c
        /*0042*/ 	.short	(.L_17 - .L_16)


	//   ....[0]....
.L_16:
        /*0044*/ 	.word	0x00000170


	//   ....[1]....
        /*0048*/ 	.word	0x00000190


	//----- nvinfo : EIATTR_REQNTID
	.align		4
.L_17:
        /*004c*/ 	.byte	0x04, 0x10
        /*004e*/ 	.short	(.L_19 - .L_18)
.L_18:
        /*0050*/ 	.word	0x00000080
        /*0054*/ 	.word	0x00000001
        /*0058*/ 	.word	0x00000001


	//----- nvinfo : EIATTR_CBANK_PARAM_SIZE
	.align		4
.L_19:
        /*005c*/ 	.byte	0x03, 0x19
        /*005e*/ 	.short	0x0014


	//----- nvinfo : EIATTR_PARAM_CBANK
	.align		4
        /*0060*/ 	.byte	0x04, 0x0a
        /*0062*/ 	.short	(.L_21 - .L_20)
	.align		4
.L_20:
        /*0064*/ 	.word	index@(.nv.constant0.triton_poi_fused_convolution_69)
        /*0068*/ 	.short	0x0210
        /*006a*/ 	.short	0x0014


	//----- nvinfo : EIATTR_SW_WAR
	.align		4
.L_21:
        /*006c*/ 	.byte	0x04, 0x36
        /*006e*/ 	.short	(.L_23 - .L_22)
.L_22:
        /*0070*/ 	.word	0x00000008
.L_23:


//--------------------- .nv.callgraph             --------------------------
	.section	.nv.callgraph,"",@"SHT_CUDA_CALLGRAPH"
	.align	4
	.sectionentsize	8
	.align		4
        /*0000*/ 	.word	0x00000000
	.align		4
        /*0004*/ 	.word	0xffffffff
	.align		4
        /*0008*/ 	.word	0x00000000
	.align		4
        /*000c*/ 	.word	0xfffffffe
	.align		4
        /*0010*/ 	.word	0x00000000
	.align		4
        /*0014*/ 	.word	0xfffffffd
	.align		4
        /*0018*/ 	.word	0x00000000
	.align		4
        /*001c*/ 	.word	0xfffffffc


//--------------------- .text.triton_poi_fused_convolution_69 --------------------------
	.section	.text.triton_poi_fused_convolution_69,"ax",@progbits
	.align	128
        .global         triton_poi_fused_convolution_69
        .type           triton_poi_fused_convolution_69,@function
        .size           triton_poi_fused_convolution_69,(.L_x_1 - triton_poi_fused_convolution_69)
        .other          triton_poi_fused_convolution_69,@"STO_CUDA_ENTRY STV_DEFAULT"
triton_poi_fused_convolution_69:
.text.triton_poi_fused_convolution_69:
[----:B------:R-:W0:Y:S02]  /*0000*/  LDC R1, c[0x0][0x28] ;  /* 0x00000a00ff017b82 */ /* 0x000e240000000800 */
[----:B------:R-:W1:Y:S01]  /*0010*/  S2R R0, SR_TID.X ;  /* 0x0000000000007919 */ /* 0x000e620000002100 */
[----:B------:R-:W2:Y:S01]  /*0020*/  LDC.64 R2, c[0x0][0x210] ;  /* 0x00008400ff027b82 */ /* 0x000ea20000000a00 */
[----:B------:R-:W-:Y:S01]  /*0030*/  ULDC.64 UR4, c[0x0][0x208] ;  /* 0x0000820000047ab9 */ /* 0x000fe20000000a00 */
[----:B------:R-:W3:Y:S06]  /*0040*/  S2R R7, SR_CTAID.X ;  /* 0x0000000000077919 */ /* 0x000eec0000002500 */
[----:B------:R-:W4:Y:S01]  /*0050*/  LDC.64 R4, c[0x0][0x218] ;  /* 0x00008600ff047b82 */ /* 0x000f220000000a00 */
[----:B-1----:R-:W-:Y:S01]  /*0060*/  IMAD.SHL.U32 R0, R0, 0x2, RZ ;  /* 0x0000000200007824 */ /* 0x002fe200078e00ff */
[----:B---3--:R-:W-:-:S04]  /*0070*/  SHF.R.S32.HI R6, RZ, 0x17, R7 ;  /* 0x00000017ff067819 */ /* 0x008fc80000011407 */
[----:B------:R-:W-:-:S05]  /*0080*/  LOP3.LUT R0, R0, 0xfe, RZ, 0xc0, !PT ;  /* 0x000000fe00007812 */ /* 0x000fca00078ec0ff */
[----:B------:R-:W-:Y:S01]  /*0090*/  IMAD R7, R7, 0x100, R0 ;  /* 0x0000010007077824 */ /* 0x000fe200078e0200 */
[----:B------:R-:W-:-:S03]  /*00a0*/  SGXT R0, R6, 0x1 ;  /* 0x000000010600781a */ /* 0x000fc60000000200 */
[C---:B--2---:R-:W-:Y:S01]  /*00b0*/  IMAD.WIDE R2, R7.reuse, 0x4, R2 ;  /* 0x0000000407027825 */ /* 0x044fe200078e0202 */
[----:B------:R-:W-:Y:S02]  /*00c0*/  LEA.HI R0, R0, R7, RZ, 0x7 ;  /* 0x0000000700007211 */ /* 0x000fe400078f38ff */
[----:B------:R-:W-:Y:S02]  /*00d0*/  ISETP.GE.AND P0, PT, R7, 0x200, PT ;  /* 0x000002000700780c */ /* 0x000fe40003f06270 */
[----:B------:R-:W-:-:S05]  /*00e0*/  LOP3.LUT R0, R0, 0xffffff80, RZ, 0xc0, !PT ;  /* 0xffffff8000007812 */ /* 0x000fca00078ec0ff */
[----:B------:R-:W-:Y:S01]  /*00f0*/  IMAD.IADD R9, R7, 0x1, -R0 ;  /* 0x0000000107097824 */ /* 0x000fe200078e0a00 */
[----:B------:R-:W-:-:S03]  /*0100*/  CS2R R6, SRZ ;  /* 0x0000000000067805 */ /* 0x000fc6000001ff00 */
[----:B----4-:R-:W-:Y:S01]  /*0110*/  IMAD.WIDE R4, R9, 0x4, R4 ;  /* 0x0000000409047825 */ /* 0x010fe200078e0204 */
[----:B------:R-:W-:Y:S02]  /*0120*/  CS2R R8, SRZ ;  /* 0x0000000000087805 */ /* 0x000fe4000001ff00 */
[----:B------:R-:W2:Y:S04]  /*0130*/  @!P0 LDG.E.64 R6, desc[UR4][R2.64] ;  /* 0x0000000402068981 */ /* 0x000ea8000c1e1b00 */
[----:B------:R-:W2:Y:S02]  /*0140*/  @!P0 LDG.E.EL.64 R8, desc[UR4][R4.64] ;  /* 0x0000000404088981 */ /* 0x000ea4000c2e1b00 */
[----:B--2---:R-:W-:Y:S01]  /*0150*/  FADD R6, R8, R6 ;  /* 0x0000000608067221 */ /* 0x004fe20000000000 */
[----:B------:R-:W-:Y:S01]  /*0160*/  FADD R7, R9, R7 ;  /* 0x0000000709077221 */ /* 0x000fe20000000000 */
[----:B------:R-:W-:Y:S06]  /*0170*/  @P0 EXIT ;  /* 0x000000000000094d */ /* 0x000fec0003800000 */
[----:B------:R-:W-:Y:S01]  /*0180*/  STG.E.64 desc[UR4][R2.64], R6 ;  /* 0x0000000602007986 */ /* 0x000fe2000c101b04 */
[----:B------:R-:W-:Y:S05]  /*0190*/  EXIT ;  /* 0x000000000000794d */ /* 0x000fea0003800000 */
.L_x_0:
[----:B------:R-:W-:-:S00]  /*01a0*/  BRA `(.L_x_0) ;  /* 0xfffffffc00fc7947 */ /* 0x000fc0000383ffff */
[----:B------:R-:W-:-:S00]  /*01b0*/  NOP ;  /* 0x0000000000007918 */ /* 0x000fc00000000000 */
        /* <DEDUP_REMOVED lines=12> */
.L_x_1:


//--------------------- .nv.constant0.triton_poi_fused_convolution_69 --------------------------
	.section	.nv.constant0.triton_poi_fused_convolution_69,"a",@progbits
	.sectionflags	@""
	.align	4
.nv.constant0.triton_poi_fused_convolution_69:
	.zero		548
